//
// Generated by NVIDIA NVVM Compiler
//
// Compiler Build ID: CL-36424714
// Cuda compilation tools, release 13.0, V13.0.88
// Based on NVVM 20.0.0
//

.version 9.0
.target sm_100
.address_size 64

	// .globl	_Z8getIndexPfS_iiifffff

.visible .entry _Z8getIndexPfS_iiifffff(
	.param .u64 .ptr .align 1 _Z8getIndexPfS_iiifffff_param_0,
	.param .u64 .ptr .align 1 _Z8getIndexPfS_iiifffff_param_1,
	.param .u32 _Z8getIndexPfS_iiifffff_param_2,
	.param .u32 _Z8getIndexPfS_iiifffff_param_3,
	.param .u32 _Z8getIndexPfS_iiifffff_param_4,
	.param .f32 _Z8getIndexPfS_iiifffff_param_5,
	.param .f32 _Z8getIndexPfS_iiifffff_param_6,
	.param .f32 _Z8getIndexPfS_iiifffff_param_7,
	.param .f32 _Z8getIndexPfS_iiifffff_param_8,
	.param .f32 _Z8getIndexPfS_iiifffff_param_9
)
{
	.reg .pred 	%p<15>;
	.reg .b32 	%r<34>;
	.reg .b32 	%f<15>;
	.reg .b64 	%rd<16>;
	.reg .b64 	%fd<25>;

	ld.param.u64 	%rd1, [_Z8getIndexPfS_iiifffff_param_0];
	ld.param.u64 	%rd2, [_Z8getIndexPfS_iiifffff_param_1];
	ld.param.u32 	%r6, [_Z8getIndexPfS_iiifffff_param_2];
	ld.param.u32 	%r4, [_Z8getIndexPfS_iiifffff_param_3];
	ld.param.u32 	%r5, [_Z8getIndexPfS_iiifffff_param_4];
	ld.param.f32 	%f1, [_Z8getIndexPfS_iiifffff_param_5];
	ld.param.f32 	%f2, [_Z8getIndexPfS_iiifffff_param_6];
	ld.param.f32 	%f3, [_Z8getIndexPfS_iiifffff_param_7];
	ld.param.f32 	%f4, [_Z8getIndexPfS_iiifffff_param_8];
	ld.param.f32 	%f5, [_Z8getIndexPfS_iiifffff_param_9];
	mov.u32 	%r8, %ctaid.x;
	mov.u32 	%r9, %ntid.x;
	mov.u32 	%r10, %tid.x;
	mad.lo.s32 	%r11, %r8, %r9, %r10;
	mov.u32 	%r12, %ctaid.y;
	mov.u32 	%r13, %ntid.y;
	mov.u32 	%r14, %tid.y;
	mad.lo.s32 	%r2, %r12, %r13, %r14;
	mov.u32 	%r15, %ctaid.z;
	mov.u32 	%r16, %ntid.z;
	mov.u32 	%r17, %tid.z;
	mad.lo.s32 	%r3, %r15, %r16, %r17;
	setp.lt.s32 	%p4, %r11, 1;
	add.s32 	%r18, %r6, -1;
	setp.ge.s32 	%p5, %r11, %r18;
	or.pred  	%p6, %p4, %p5;
	setp.eq.s32 	%p7, %r2, 0;
	mov.pred 	%p14, 0;
	or.pred  	%p8, %p7, %p6;
	@%p8 bra 	$L__BB0_2;
	add.s32 	%r19, %r4, -1;
	setp.lt.s32 	%p14, %r2, %r19;
$L__BB0_2:
	setp.eq.s32 	%p9, %r3, 0;
	not.pred 	%p10, %p14;
	or.pred  	%p11, %p10, %p9;
	add.s32 	%r20, %r5, -1;
	setp.ge.s32 	%p12, %r3, %r20;
	or.pred  	%p13, %p11, %p12;
	@%p13 bra 	$L__BB0_4;
	cvta.to.global.u64 	%rd3, %rd1;
	mul.lo.s32 	%r21, %r4, %r11;
	mul.lo.s32 	%r22, %r21, %r5;
	mul.lo.s32 	%r23, %r5, %r2;
	add.s32 	%r24, %r23, %r3;
	add.s32 	%r25, %r24, %r22;
	mul.wide.s32 	%rd4, %r25, 4;
	add.s64 	%rd5, %rd3, %rd4;
	ld.global.f32 	%f6, [%rd5];
	sub.s32 	%r26, %r21, %r4;
	mad.lo.s32 	%r27, %r26, %r5, %r24;
	mul.wide.s32 	%rd6, %r27, 4;
	add.s64 	%rd7, %rd3, %rd6;
	ld.global.f32 	%f7, [%rd7];
	shl.b32 	%r28, %r4, 1;
	add.s32 	%r29, %r26, %r28;
	mad.lo.s32 	%r30, %r29, %r5, %r24;
	mul.wide.s32 	%rd8, %r30, 4;
	add.s64 	%rd9, %rd3, %rd8;
	ld.global.f32 	%f8, [%rd9];
	sub.s32 	%r31, %r23, %r5;
	add.s32 	%r32, %r31, %r3;
	add.s32 	%r33, %r32, %r22;
	mul.wide.s32 	%rd10, %r33, 4;
	add.s64 	%rd11, %rd3, %rd10;
	ld.global.f32 	%f9, [%rd11];
	mul.wide.s32 	%rd12, %r5, 4;
	add.s64 	%rd13, %rd5, %rd12;
	ld.global.f32 	%f10, [%rd13];
	ld.global.f32 	%f11, [%rd5+-4];
	ld.global.f32 	%f12, [%rd5+4];
	cvt.f64.f32 	%fd1, %f6;
	mul.f32 	%f13, %f1, %f2;
	cvt.f64.f32 	%fd2, %f13;
	cvt.f64.f32 	%fd3, %f7;
	add.f64 	%fd4, %fd1, %fd1;
	sub.f64 	%fd5, %fd3, %fd4;
	cvt.f64.f32 	%fd6, %f8;
	add.f64 	%fd7, %fd5, %fd6;
	cvt.f64.f32 	%fd8, %f3;
	div.rn.f64 	%fd9, %fd7, %fd8;
	cvt.f64.f32 	%fd10, %f9;
	sub.f64 	%fd11, %fd10, %fd4;
	cvt.f64.f32 	%fd12, %f10;
	add.f64 	%fd13, %fd11, %fd12;
	cvt.f64.f32 	%fd14, %f4;
	div.rn.f64 	%fd15, %fd13, %fd14;
	add.f64 	%fd16, %fd9, %fd15;
	cvt.f64.f32 	%fd17, %f11;
	sub.f64 	%fd18, %fd17, %fd4;
	cvt.f64.f32 	%fd19, %f12;
	add.f64 	%fd20, %fd18, %fd19;
	cvt.f64.f32 	%fd21, %f5;
	div.rn.f64 	%fd22, %fd20, %fd21;
	add.f64 	%fd23, %fd16, %fd22;
	fma.rn.f64 	%fd24, %fd23, %fd2, %fd1;
	cvt.rn.f32.f64 	%f14, %fd24;
	cvta.to.global.u64 	%rd14, %rd2;
	add.s64 	%rd15, %rd14, %rd4;
	st.global.f32 	[%rd15], %f14;
$L__BB0_4:
	ret;

}


// ===== COMPILED SASS (sm_100) =====

	.target	sm_100

	.elftype	@"ET_EXEC"


//--------------------- .note.nv.tkinfo           --------------------------
	.section	.note.nv.tkinfo,"",@"SHT_NOTE"
	.sectionflags	@"SHF_NOTE_NV_TKINFO"
	.tkinfo
        /*0018*/ 	.word	0x00000002
        /*0030*/ 	.string	""
        /*0030*/ 	.string	"ptxas"
        /*0030*/ 	.string	"Cuda compilation tools, release 13.0, V13.0.88"
        /*0030*/ 	.string	"Build cuda_13.0.r13.0/compiler.36424714_0"
        /*0030*/ 	.string	"-arch sm_100 -m 64 "



//--------------------- .note.nv.cuinfo           --------------------------
	.section	.note.nv.cuinfo,"",@"SHT_NOTE"
	.sectionflags	@"SHF_NOTE_NV_CUINFO"
        /*0018*/ 	.short	0x0002
        /*001a*/ 	.short	0x0064
        /*001c*/ 	.short	0x0082
	.zero		2


//--------------------- .nv.info                  --------------------------
	.section	.nv.info,"",@"SHT_CUDA_INFO"
	.align	4


	//----- nvinfo : EIATTR_REGCOUNT
	.align		4
        /*0000*/ 	.byte	0x04, 0x2f
        /*0002*/ 	.short	(.L_1 - .L_0)
	.align		4
.L_0:
        /*0004*/ 	.word	index@(_Z8getIndexPfS_iiifffff)
        /*0008*/ 	.word	0x00000020


	//----- nvinfo : EIATTR_FRAME_SIZE
	.align		4
.L_1:
        /*000c*/ 	.byte	0x04, 0x11
        /*000e*/ 	.short	(.L_3 - .L_2)
	.align		4
.L_2:
        /*0010*/ 	.word	index@($__internal_0_$__cuda_sm20_div_rn_f64_full)
        /*0014*/ 	.word	0x00000000


	//----- nvinfo : EIATTR_FRAME_SIZE
	.align		4
.L_3:
        /*0018*/ 	.byte	0x04, 0x11
        /*001a*/ 	.short	(.L_5 - .L_4)
	.align		4
.L_4:
        /*001c*/ 	.word	index@(_Z8getIndexPfS_iiifffff)
        /*0020*/ 	.word	0x00000000


	//----- nvinfo : EIATTR_MIN_STACK_SIZE
	.align		4
.L_5:
        /*0024*/ 	.byte	0x04, 0x12
        /*0026*/ 	.short	(.L_7 - .L_6)
	.align		4
.L_6:
        /*0028*/ 	.word	index@(_Z8getIndexPfS_iiifffff)
        /*002c*/ 	.word	0x00000000
.L_7:


//--------------------- .nv.compat                --------------------------
	.section	.nv.compat,"",@"SHT_CUDA_COMPAT_INFO"
	.align	4
        /*0000*/ 	.byte	0x02, 0x09, 0x00, 0x00, 0x02, 0x02, 0x01, 0x00, 0x02, 0x05, 0x05, 0x00, 0x03, 0x07, 0x01, 0x01
        /*0010*/ 	.byte	0x02, 0x03, 0x00, 0x00, 0x02, 0x06, 0x01, 0x00, 0x04, 0x0b, 0x08, 0x00, 0x01, 0x00, 0x00, 0x00
        /*0020*/ 	.byte	0x00, 0x00, 0x00, 0x00


//--------------------- .nv.info._Z8getIndexPfS_iiifffff --------------------------
	.section	.nv.info._Z8getIndexPfS_iiifffff,"",@"SHT_CUDA_INFO"
	.sectionflags	@""
	.align	4


	//----- nvinfo : EIATTR_CUDA_API_VERSION
	.align		4
        /*0000*/ 	.byte	0x04, 0x37
        /*0002*/ 	.short	(.L_9 - .L_8)
.L_8:
        /*0004*/ 	.word	0x00000082


	//----- nvinfo : EIATTR_KPARAM_INFO
	.align		4
.L_9:
        /*0008*/ 	.byte	0x04, 0x17
        /*000a*/ 	.short	(.L_11 - .L_10)
.L_10:
        /*000c*/ 	.word	0x00000000
        /*0010*/ 	.short	0x0009
        /*0012*/ 	.short	0x002c
        /*0014*/ 	.byte	0x00, 0xf0, 0x11, 0x00


	//----- nvinfo : EIATTR_KPARAM_INFO
	.align		4
.L_11:
        /*0018*/ 	.byte	0x04, 0x17
        /*001a*/ 	.short	(.L_13 - .L_12)
.L_12:
        /*001c*/ 	.word	0x00000000
        /*0020*/ 	.short	0x0008
        /*0022*/ 	.short	0x0028
        /*0024*/ 	.byte	0x00, 0xf0, 0x11, 0x00


	//----- nvinfo : EIATTR_KPARAM_INFO
	.align		4
.L_13:
        /*0028*/ 	.byte	0x04, 0x17
        /*002a*/ 	.short	(.L_15 - .L_14)
.L_14:
        /*002c*/ 	.word	0x00000000
        /*0030*/ 	.short	0x0007
        /*0032*/ 	.short	0x0024
        /*0034*/ 	.byte	0x00, 0xf0, 0x11, 0x00


	//----- nvinfo : EIATTR_KPARAM_INFO
	.align		4
.L_15:
        /*0038*/ 	.byte	0x04, 0x17
        /*003a*/ 	.short	(.L_17 - .L_16)
.L_16:
        /*003c*/ 	.word	0x00000000
        /*0040*/ 	.short	0x0006
        /*0042*/ 	.short	0x0020
        /*0044*/ 	.byte	0x00, 0xf0, 0x11, 0x00


	//----- nvinfo : EIATTR_KPARAM_INFO
	.align		4
.L_17:
        /*0048*/ 	.byte	0x04, 0x17
        /*004a*/ 	.short	(.L_19 - .L_18)
.L_18:
        /*004c*/ 	.word	0x00000000
        /*0050*/ 	.short	0x0005
        /*0052*/ 	.short	0x001c
        /*0054*/ 	.byte	0x00, 0xf0, 0x11, 0x00


	//----- nvinfo : EIATTR_KPARAM_INFO
	.align		4
.L_19:
        /*0058*/ 	.byte	0x04, 0x17
        /*005a*/ 	.short	(.L_21 - .L_20)
.L_20:
        /*005c*/ 	.word	0x00000000
        /*0060*/ 	.short	0x0004
        /*0062*/ 	.short	0x0018
        /*0064*/ 	.byte	0x00, 0xf0, 0x11, 0x00


	//----- nvinfo : EIATTR_KPARAM_INFO
	.align		4
.L_21:
        /*0068*/ 	.byte	0x04, 0x17
        /*006a*/ 	.short	(.L_23 - .L_22)
.L_22:
        /*006c*/ 	.word	0x00000000
        /*0070*/ 	.short	0x0003
        /*0072*/ 	.short	0x0014
        /*0074*/ 	.byte	0x00, 0xf0, 0x11, 0x00


	//----- nvinfo : EIATTR_KPARAM_INFO
	.align		4
.L_23:
        /*0078*/ 	.byte	0x04, 0x17
        /*007a*/ 	.short	(.L_25 - .L_24)
.L_24:
        /*007c*/ 	.word	0x00000000
        /*0080*/ 	.short	0x0002
        /*0082*/ 	.short	0x0010
        /*0084*/ 	.byte	0x00, 0xf0, 0x11, 0x00


	//----- nvinfo : EIATTR_KPARAM_INFO
	.align		4
.L_25:
        /*0088*/ 	.byte	0x04, 0x17
        /*008a*/ 	.short	(.L_27 - .L_26)
.L_26:
        /*008c*/ 	.word	0x00000000
        /*0090*/ 	.short	0x0001
        /*0092*/ 	.short	0x0008
        /*0094*/ 	.byte	0x00, 0xf5, 0x21, 0x00


	//----- nvinfo : EIATTR_KPARAM_INFO
	.align		4
.L_27:
        /*0098*/ 	.byte	0x04, 0x17
        /*009a*/ 	.short	(.L_29 - .L_28)
.L_28:
        /*009c*/ 	.word	0x00000000
        /*00a0*/ 	.short	0x0000
        /*00a2*/ 	.short	0x0000
        /*00a4*/ 	.byte	0x00, 0xf5, 0x21, 0x00


	//----- nvinfo : EIATTR_SPARSE_MMA_MASK
	.align		4
.L_29:
        /*00a8*/ 	.byte	0x03, 0x50
        /*00aa*/ 	.short	0x0000


	//----- nvinfo : EIATTR_MAXREG_COUNT
	.align		4
        /*00ac*/ 	.byte	0x03, 0x1b
        /*00ae*/ 	.short	0x00ff


	//----- nvinfo : EIATTR_MERCURY_ISA_VERSION
	.align		4
        /*00b0*/ 	.byte	0x03, 0x5f
        /*00b2*/ 	.short	0x0101


	//----- nvinfo : EIATTR_VRC_CTA_INIT_COUNT
	.align		4
        /*00b4*/ 	.byte	0x02, 0x4a
	.zero		1
	.zero		1


	//----- nvinfo : EIATTR_EXIT_INSTR_OFFSETS
	.align		4
        /*00b8*/ 	.byte	0x04, 0x1c
        /*00ba*/ 	.short	(.L_31 - .L_30)


	//   ....[0]....
.L_30:
        /*00bc*/ 	.word	0x00000190


	//   ....[1]....
        /*00c0*/ 	.word	0x000008c0


	//----- nvinfo : EIATTR_CRS_STACK_SIZE
	.align		4
.L_31:
        /*00c4*/ 	.byte	0x04, 0x1e
        /*00c6*/ 	.short	(.L_33 - .L_32)
.L_32:
        /*00c8*/ 	.word	0x00000000


	//----- nvinfo : EIATTR_CBANK_PARAM_SIZE
	.align		4
.L_33:
        /*00cc*/ 	.byte	0x03, 0x19
        /*00ce*/ 	.short	0x0030


	//----- nvinfo : EIATTR_PARAM_CBANK
	.align		4
        /*00d0*/ 	.byte	0x04, 0x0a
        /*00d2*/ 	.short	(.L_35 - .L_34)
	.align		4
.L_34:
        /*00d4*/ 	.word	index@(.nv.constant0._Z8getIndexPfS_iiifffff)
        /*00d8*/ 	.short	0x0380
        /*00da*/ 	.short	0x0030


	//----- nvinfo : EIATTR_SW_WAR
	.align		4
.L_35:
        /*00dc*/ 	.byte	0x04, 0x36
        /*00de*/ 	.short	(.L_37 - .L_36)
.L_36:
        /*00e0*/ 	.word	0x00000008
.L_37:


//--------------------- .nv.callgraph             --------------------------
	.section	.nv.callgraph,"",@"SHT_CUDA_CALLGRAPH"
	.align	4
	.sectionentsize	8
	.align		4
        /*0000*/ 	.word	0x00000000
	.align		4
        /*0004*/ 	.word	0xffffffff
	.align		4
        /*0008*/ 	.word	0x00000000
	.align		4
        /*000c*/ 	.word	0xfffffffe
	.align		4
        /*0010*/ 	.word	0x00000000
	.align		4
        /*0014*/ 	.word	0xfffffffd
	.align		4
        /*0018*/ 	.word	0x00000000
	.align		4
        /*001c*/ 	.word	0xfffffffc


//--------------------- .text._Z8getIndexPfS_iiifffff --------------------------
	.section	.text._Z8getIndexPfS_iiifffff,"ax",@progbits
	.align	128
        .global         _Z8getIndexPfS_iiifffff
        .type           _Z8getIndexPfS_iiifffff,@function
        .size           _Z8getIndexPfS_iiifffff,(.L_x_12 - _Z8getIndexPfS_iiifffff)
        .other          _Z8getIndexPfS_iiifffff,@"STO_CUDA_ENTRY STV_DEFAULT"
_Z8getIndexPfS_iiifffff:
.text._Z8getIndexPfS_iiifffff:
[----:B------:R-:W-:Y:S01]  /*0000*/  LDC R1, c[0x0][0x37c] ;  /* 0x0000df00ff017b82 */ /* 0x000fe20000000800 */
[----:B------:R-:W0:Y:S07]  /*0010*/  S2R R3, SR_TID.X ;  /* 0x0000000000037919 */ /* 0x000e2e0000002100 */
[----:B------:R-:W0:Y:S01]  /*0020*/  S2UR UR5, SR_CTAID.X ;  /* 0x00000000000579c3 */ /* 0x000e220000002500 */
[----:B------:R-:W1:Y:S01]  /*0030*/  LDCU UR4, c[0x0][0x390] ;  /* 0x00007200ff0477ac */ /* 0x000e620008000800 */
[----:B------:R-:W2:Y:S01]  /*0040*/  S2R R5, SR_TID.Y ;  /* 0x0000000000057919 */ /* 0x000ea20000002200 */
[----:B------:R-:W3:Y:S05]  /*0050*/  S2R R2, SR_TID.Z ;  /* 0x0000000000027919 */ /* 0x000eea0000002300 */
[----:B------:R-:W0:Y:S08]  /*0060*/  LDC R0, c[0x0][0x360] ;  /* 0x0000d800ff007b82 */ /* 0x000e300000000800 */
[----:B------:R-:W2:Y:S01]  /*0070*/  S2UR UR6, SR_CTAID.Y ;  /* 0x00000000000679c3 */ /* 0x000ea20000002600 */
[----:B-1----:R-:W-:-:S07]  /*0080*/  UIADD3 UR4, UPT, UPT, UR4, -0x1, URZ ;  /* 0xffffffff04047890 */ /* 0x002fce000fffe0ff */
[----:B------:R-:W2:Y:S01]  /*0090*/  LDC R6, c[0x0][0x364] ;  /* 0x0000d900ff067b82 */ /* 0x000ea20000000800 */
[----:B0-----:R-:W-:-:S07]  /*00a0*/  IMAD R0, R0, UR5, R3 ;  /* 0x0000000500007c24 */ /* 0x001fce000f8e0203 */
[----:B------:R-:W3:Y:S01]  /*00b0*/  LDC R7, c[0x0][0x368] ;  /* 0x0000da00ff077b82 */ /* 0x000ee20000000800 */
[----:B------:R-:W-:-:S04]  /*00c0*/  ISETP.GE.AND P0, PT, R0, UR4, PT ;  /* 0x0000000400007c0c */ /* 0x000fc8000bf06270 */
[----:B------:R-:W-:-:S03]  /*00d0*/  ISETP.LT.OR P0, PT, R0, 0x1, P0 ;  /* 0x000000010000780c */ /* 0x000fc60000701670 */
[----:B------:R-:W3:Y:S01]  /*00e0*/  S2UR UR4, SR_CTAID.Z ;  /* 0x00000000000479c3 */ /* 0x000ee20000002700 */
[----:B--2---:R-:W-:-:S07]  /*00f0*/  IMAD R6, R6, UR6, R5 ;  /* 0x0000000606067c24 */ /* 0x004fce000f8e0205 */
[----:B------:R-:W0:Y:S01]  /*0100*/  LDC R5, c[0x0][0x398] ;  /* 0x0000e600ff057b82 */ /* 0x000e220000000800 */
[----:B------:R-:W-:-:S13]  /*0110*/  ISETP.EQ.OR P0, PT, R6, RZ, P0 ;  /* 0x000000ff0600720c */ /* 0x000fda0000702670 */
[----:B------:R-:W1:Y:S01]  /*0120*/  @!P0 LDC R3, c[0x0][0x394] ;  /* 0x0000e500ff038b82 */ /* 0x000e620000000800 */
[----:B---3--:R-:W-:Y:S02]  /*0130*/  IMAD R7, R7, UR4, R2 ;  /* 0x0000000407077c24 */ /* 0x008fe4000f8e0202 */
[----:B0-----:R-:W-:Y:S02]  /*0140*/  VIADD R2, R5, 0xffffffff ;  /* 0xffffffff05027836 */ /* 0x001fe40000000000 */
[----:B-1----:R-:W-:-:S05]  /*0150*/  @!P0 VIADD R3, R3, 0xffffffff ;  /* 0xffffffff03038836 */ /* 0x002fca0000000000 */
[----:B------:R-:W-:-:S04]  /*0160*/  ISETP.LT.AND P0, PT, R6, R3, !P0 ;  /* 0x000000030600720c */ /* 0x000fc80004701270 */
[----:B------:R-:W-:-:S04]  /*0170*/  ISETP.EQ.OR P0, PT, R7, RZ, !P0 ;  /* 0x000000ff0700720c */ /* 0x000fc80004702670 */
[----:B------:R-:W-:-:S13]  /*0180*/  ISETP.GE.OR P0, PT, R7, R2, P0 ;  /* 0x000000020700720c */ /* 0x000fda0000706670 */
[----:B------:R-:W-:Y:S05]  /*0190*/  @P0 EXIT ;  /* 0x000000000000094d */ /* 0x000fea0003800000 */
[----:B------:R-:W0:Y:S01]  /*01a0*/  LDC R9, c[0x0][0x394] ;  /* 0x0000e500ff097b82 */ /* 0x000e220000000800 */
[----:B------:R-:W1:Y:S01]  /*01b0*/  LDCU.64 UR4, c[0x0][0x358] ;  /* 0x00006b00ff0477ac */ /* 0x000e620008000a00 */
[----:B------:R-:W-:Y:S01]  /*01c0*/  IMAD R4, R6, R5, R7 ;  /* 0x0000000506047224 */ /* 0x000fe200078e0207 */
[----:B------:R-:W2:Y:S05]  /*01d0*/  LDCU UR6, c[0x0][0x3a4] ;  /* 0x00007480ff0677ac */ /* 0x000eaa0008000800 */
[----:B------:R-:W3:Y:S01]  /*01e0*/  LDC.64 R2, c[0x0][0x380] ;  /* 0x0000e000ff027b82 */ /* 0x000ee20000000a00 */
[----:B0-----:R-:W-:-:S04]  /*01f0*/  IMAD R16, R0, R9, RZ ;  /* 0x0000000900107224 */ /* 0x001fc800078e02ff */
[C---:B------:R-:W-:Y:S02]  /*0200*/  IMAD R27, R16.reuse, R5, R4 ;  /* 0x00000005101b7224 */ /* 0x040fe400078e0204 */
[----:B------:R-:W-:Y:S02]  /*0210*/  IMAD.IADD R0, R16, 0x1, -R9 ;  /* 0x0000000110007824 */ /* 0x000fe400078e0a09 */
[----:B---3--:R-:W-:-:S04]  /*0220*/  IMAD.WIDE R10, R27, 0x4, R2 ;  /* 0x000000041b0a7825 */ /* 0x008fc800078e0202 */
[----:B------:R-:W-:Y:S01]  /*0230*/  IMAD R13, R0, R5, R4 ;  /* 0x00000005000d7224 */ /* 0x000fe200078e0204 */
[----:B-1----:R-:W3:Y:S01]  /*0240*/  LDG.E R8, desc[UR4][R10.64] ;  /* 0x000000040a087981 */ /* 0x002ee2000c1e1900 */
[----:B------:R-:W-:Y:S02]  /*0250*/  IMAD R0, R9, 0x2, R0 ;  /* 0x0000000209007824 */ /* 0x000fe400078e0200 */
[----:B------:R-:W-:-:S04]  /*0260*/  IMAD.WIDE R12, R13, 0x4, R2 ;  /* 0x000000040d0c7825 */ /* 0x000fc800078e0202 */
[----:B------:R-:W-:Y:S02]  /*0270*/  IMAD R15, R0, R5, R4 ;  /* 0x00000005000f7224 */ /* 0x000fe400078e0204 */
[----:B------:R0:W4:Y:S02]  /*0280*/  LDG.E R4, desc[UR4][R12.64] ;  /* 0x000000040c047981 */ /* 0x000124000c1e1900 */
[----:B------:R-:W-:-:S05]  /*0290*/  IMAD.WIDE R14, R15, 0x4, R2 ;  /* 0x000000040f0e7825 */ /* 0x000fca00078e0202 */
[----:B------:R2:W4:Y:S01]  /*02a0*/  LDG.E R0, desc[UR4][R14.64] ;  /* 0x000000040e007981 */ /* 0x000522000c1e1900 */
[----:B------:R-:W-:Y:S02]  /*02b0*/  IMAD R6, R6, R5, -R5 ;  /* 0x0000000506067224 */ /* 0x000fe400078e0a05 */
[----:B0-----:R-:W-:Y:S02]  /*02c0*/  IMAD.MOV.U32 R12, RZ, RZ, 0x1 ;  /* 0x00000001ff0c7424 */ /* 0x001fe400078e00ff */
[----:B------:R-:W-:-:S04]  /*02d0*/  IMAD.IADD R6, R7, 0x1, R6 ;  /* 0x0000000107067824 */ /* 0x000fc800078e0206 */
[----:B------:R-:W-:Y:S01]  /*02e0*/  IMAD R7, R16, R5, R6 ;  /* 0x0000000510077224 */ /* 0x000fe200078e0206 */
[----:B--2---:R-:W0:Y:S01]  /*02f0*/  F2F.F64.F32 R14, UR6 ;  /* 0x00000006000e7d10 */ /* 0x004e220008201800 */
[----:B------:R-:W-:Y:S01]  /*0300*/  IMAD.WIDE R16, R5, 0x4, R10 ;  /* 0x0000000405107825 */ /* 0x000fe200078e020a */
[----:B------:R-:W5:Y:S03]  /*0310*/  LDG.E R6, desc[UR4][R10.64+0x4] ;  /* 0x000004040a067981 */ /* 0x000f66000c1e1900 */
[----:B------:R-:W-:Y:S01]  /*0320*/  IMAD.WIDE R2, R7, 0x4, R2 ;  /* 0x0000000407027825 */ /* 0x000fe200078e0202 */
[----:B------:R-:W5:Y:S04]  /*0330*/  LDG.E R5, desc[UR4][R16.64] ;  /* 0x0000000410057981 */ /* 0x000f68000c1e1900 */
[----:B------:R4:W5:Y:S04]  /*0340*/  LDG.E R26, desc[UR4][R2.64] ;  /* 0x00000004021a7981 */ /* 0x000968000c1e1900 */
[----:B------:R1:W5:Y:S01]  /*0350*/  LDG.E R7, desc[UR4][R10.64+-0x4] ;  /* 0xfffffc040a077981 */ /* 0x000362000c1e1900 */
[----:B0-----:R-:W0:Y:S02]  /*0360*/  MUFU.RCP64H R13, R15 ;  /* 0x0000000f000d7308 */ /* 0x001e240000001800 */
[----:B0-----:R-:W-:-:S08]  /*0370*/  DFMA R18, -R14, R12, 1 ;  /* 0x3ff000000e12742b */ /* 0x001fd0000000010c */
[----:B------:R-:W-:-:S08]  /*0380*/  DFMA R18, R18, R18, R18 ;  /* 0x000000121212722b */ /* 0x000fd00000000012 */
[----:B------:R-:W-:-:S08]  /*0390*/  DFMA R18, R12, R18, R12 ;  /* 0x000000120c12722b */ /* 0x000fd0000000000c */
[----:B------:R-:W-:-:S08]  /*03a0*/  DFMA R12, -R14, R18, 1 ;  /* 0x3ff000000e0c742b */ /* 0x000fd00000000112 */
[----:B------:R-:W-:Y:S01]  /*03b0*/  DFMA R12, R18, R12, R18 ;  /* 0x0000000c120c722b */ /* 0x000fe20000000012 */
[----:B------:R-:W-:Y:S01]  /*03c0*/  BSSY.RECONVERGENT B0, `(.L_x_0) ;  /* 0x0000012000007945 */ /* 0x000fe20003800200 */
[----:B---3--:R-:W1:Y:S08]  /*03d0*/  F2F.F64.F32 R8, R8 ;  /* 0x0000000800087310 */ /* 0x008e700000201800 */
[----:B----4-:R-:W0:Y:S01]  /*03e0*/  F2F.F64.F32 R2, R4 ;  /* 0x0000000400027310 */ /* 0x010e220000201800 */
[----:B-1----:R-:W-:-:S07]  /*03f0*/  DADD R10, R8, R8 ;  /* 0x00000000080a7229 */ /* 0x002fce0000000008 */
[----:B------:R-:W1:Y:S01]  /*0400*/  F2F.F64.F32 R16, R0 ;  /* 0x0000000000107310 */ /* 0x000e620000201800 */
[----:B0-----:R-:W-:-:S08]  /*0410*/  DADD R2, R2, -R10 ;  /* 0x0000000002027229 */ /* 0x001fd0000000080a */
[----:B-1----:R-:W-:-:S08]  /*0420*/  DADD R16, R2, R16 ;  /* 0x0000000002107229 */ /* 0x002fd00000000010 */
[----:B------:R-:W-:-:S08]  /*0430*/  DMUL R2, R16, R12 ;  /* 0x0000000c10027228 */ /* 0x000fd00000000000 */
[----:B------:R-:W-:-:S08]  /*0440*/  DFMA R18, -R14, R2, R16 ;  /* 0x000000020e12722b */ /* 0x000fd00000000110 */
[----:B------:R-:W-:Y:S01]  /*0450*/  DFMA R2, R12, R18, R2 ;  /* 0x000000120c02722b */ /* 0x000fe20000000002 */
[----:B------:R-:W-:-:S09]  /*0460*/  FSETP.GEU.AND P1, PT, |R17|, 6.5827683646048100446e-37, PT ;  /* 0x036000001100780b */ /* 0x000fd20003f2e200 */
[----:B------:R-:W-:-:S05]  /*0470*/  FFMA R4, RZ, R15, R3 ;  /* 0x0000000fff047223 */ /* 0x000fca0000000003 */
[----:B------:R-:W-:-:S13]  /*0480*/  FSETP.GT.AND P0, PT, |R4|, 1.469367938527859385e-39, PT ;  /* 0x001000000400780b */ /* 0x000fda0003f04200 */
[----:B------:R-:W-:Y:S05]  /*0490*/  @P0 BRA P1, `(.L_x_1) ;  /* 0x0000000000100947 */ /* 0x000fea0000800000 */
[----:B------:R-:W-:-:S07]  /*04a0*/  MOV R28, 0x4c0 ;  /* 0x000004c0001c7802 */ /* 0x000fce0000000f00 */
[----:B-----5:R-:W-:Y:S05]  /*04b0*/  CALL.REL.NOINC `($__internal_0_$__cuda_sm20_div_rn_f64_full) ;  /* 0x0000000400047944 */ /* 0x020fea0003c00000 */
[----:B------:R-:W-:Y:S02]  /*04c0*/  IMAD.MOV.U32 R2, RZ, RZ, R4 ;  /* 0x000000ffff027224 */ /* 0x000fe400078e0004 */
[----:B------:R-:W-:-:S07]  /*04d0*/  IMAD.MOV.U32 R3, RZ, RZ, R13 ;  /* 0x000000ffff037224 */ /* 0x000fce00078e000d */
.L_x_1:
[----:B------:R-:W-:Y:S05]  /*04e0*/  BSYNC.RECONVERGENT B0 ;  /* 0x0000000000007941 */ /* 0x000fea0003800200 */
.L_x_0:
[----:B------:R-:W0:Y:S01]  /*04f0*/  LDCU UR6, c[0x0][0x3a8] ;  /* 0x00007500ff0677ac */ /* 0x000e220008000800 */
[----:B------:R-:W-:Y:S01]  /*0500*/  IMAD.MOV.U32 R18, RZ, RZ, 0x1 ;  /* 0x00000001ff127424 */ /* 0x000fe200078e00ff */
[----:B-----5:R-:W1:Y:S01]  /*0510*/  F2F.F64.F32 R12, R26 ;  /* 0x0000001a000c7310 */ /* 0x020e620000201800 */
[----:B------:R-:W-:Y:S01]  /*0520*/  BSSY.RECONVERGENT B0, `(.L_x_2) ;  /* 0x0000015000007945 */ /* 0x000fe20003800200 */
[----:B-1----:R-:W-:-:S06]  /*0530*/  DADD R12, -R10, R12 ;  /* 0x000000000a0c7229 */ /* 0x002fcc000000010c */
[----:B0-----:R-:W0:Y:S08]  /*0540*/  F2F.F64.F32 R14, UR6 ;  /* 0x00000006000e7d10 */ /* 0x001e300008201800 */
[----:B0-----:R-:W0:Y:S02]  /*0550*/  MUFU.RCP64H R19, R15 ;  /* 0x0000000f00137308 */ /* 0x001e240000001800 */
[----:B0-----:R-:W-:-:S08]  /*0560*/  DFMA R16, -R14, R18, 1 ;  /* 0x3ff000000e10742b */ /* 0x001fd00000000112 */
[----:B------:R-:W-:Y:S02]  /*0570*/  DFMA R20, R16, R16, R16 ;  /* 0x000000101014722b */ /* 0x000fe40000000010 */
[----:B------:R-:W0:Y:S06]  /*0580*/  F2F.F64.F32 R16, R5 ;  /* 0x0000000500107310 */ /* 0x000e2c0000201800 */
[----:B------:R-:W-:-:S08]  /*0590*/  DFMA R20, R18, R20, R18 ;  /* 0x000000141214722b */ /* 0x000fd00000000012 */
[----:B------:R-:W-:Y:S02]  /*05a0*/  DFMA R18, -R14, R20, 1 ;  /* 0x3ff000000e12742b */ /* 0x000fe40000000114 */
[----:B0-----:R-:W-:-:S06]  /*05b0*/  DADD R16, R12, R16 ;  /* 0x000000000c107229 */ /* 0x001fcc0000000010 */
[----:B------:R-:W-:-:S04]  /*05c0*/  DFMA R18, R20, R18, R20 ;  /* 0x000000121412722b */ /* 0x000fc80000000014 */
[----:B------:R-:W-:-:S04]  /*05d0*/  FSETP.GEU.AND P1, PT, |R17|, 6.5827683646048100446e-37, PT ;  /* 0x036000001100780b */ /* 0x000fc80003f2e200 */
[----:B------:R-:W-:-:S08]  /*05e0*/  DMUL R12, R16, R18 ;  /* 0x00000012100c7228 */ /* 0x000fd00000000000 */
[----:B------:R-:W-:-:S08]  /*05f0*/  DFMA R20, -R14, R12, R16 ;  /* 0x0000000c0e14722b */ /* 0x000fd00000000110 */
[----:B------:R-:W-:-:S10]  /*0600*/  DFMA R12, R18, R20, R12 ;  /* 0x00000014120c722b */ /* 0x000fd4000000000c */
[----:B------:R-:W-:-:S05]  /*0610*/  FFMA R0, RZ, R15, R13 ;  /* 0x0000000fff007223 */ /* 0x000fca000000000d */
[----:B------:R-:W-:-:S13]  /*0620*/  FSETP.GT.AND P0, PT, |R0|, 1.469367938527859385e-39, PT ;  /* 0x001000000000780b */ /* 0x000fda0003f04200 */
[----:B------:R-:W-:Y:S05]  /*0630*/  @P0 BRA P1, `(.L_x_3) ;  /* 0x00000000000c0947 */ /* 0x000fea0000800000 */
[----:B------:R-:W-:-:S07]  /*0640*/  MOV R28, 0x660 ;  /* 0x00000660001c7802 */ /* 0x000fce0000000f00 */
[----:B------:R-:W-:Y:S05]  /*0650*/  CALL.REL.NOINC `($__internal_0_$__cuda_sm20_div_rn_f64_full) ;  /* 0x00000000009c7944 */ /* 0x000fea0003c00000 */
[----:B------:R-:W-:-:S07]  /*0660*/  IMAD.MOV.U32 R12, RZ, RZ, R4 ;  /* 0x000000ffff0c7224 */ /* 0x000fce00078e0004 */
.L_x_3:
[----:B------:R-:W-:Y:S05]  /*0670*/  BSYNC.RECONVERGENT B0 ;  /* 0x0000000000007941 */ /* 0x000fea0003800200 */
.L_x_2:
[----:B------:R-:W0:Y:S01]  /*0680*/  LDCU UR6, c[0x0][0x3ac] ;  /* 0x00007580ff0677ac */ /* 0x000e220008000800 */
[----:B------:R-:W-:Y:S01]  /*0690*/  IMAD.MOV.U32 R18, RZ, RZ, 0x1 ;  /* 0x00000001ff127424 */ /* 0x000fe200078e00ff */
[----:B------:R-:W1:Y:S01]  /*06a0*/  F2F.F64.F32 R4, R7 ;  /* 0x0000000700047310 */ /* 0x000e620000201800 */
[----:B------:R-:W2:Y:S01]  /*06b0*/  LDC R0, c[0x0][0x3a0] ;  /* 0x0000e800ff007b82 */ /* 0x000ea20000000800 */
[----:B------:R-:W-:Y:S01]  /*06c0*/  BSSY.RECONVERGENT B0, `(.L_x_4) ;  /* 0x0000019000007945 */ /* 0x000fe20003800200 */
[----:B------:R-:W-:Y:S02]  /*06d0*/  DADD R2, R12, R2 ;  /* 0x000000000c027229 */ /* 0x000fe40000000002 */
[----:B-1----:R-:W-:-:S03]  /*06e0*/  DADD R4, -R10, R4 ;  /* 0x000000000a047229 */ /* 0x002fc60000000104 */
[----:B0-----:R-:W0:Y:S01]  /*06f0*/  F2F.F64.F32 R14, UR6 ;  /* 0x00000006000e7d10 */ /* 0x001e220008201800 */
[----:B------:R-:W2:Y:S07]  /*0700*/  LDCU UR6, c[0x0][0x39c] ;  /* 0x00007380ff0677ac */ /* 0x000eae0008000800 */
[----:B0-----:R-:W0:Y:S02]  /*0710*/  MUFU.RCP64H R19, R15 ;  /* 0x0000000f00137308 */ /* 0x001e240000001800 */
[----:B0-----:R-:W-:-:S08]  /*0720*/  DFMA R16, -R14, R18, 1 ;  /* 0x3ff000000e10742b */ /* 0x001fd00000000112 */
[----:B------:R-:W-:Y:S02]  /*0730*/  DFMA R20, R16, R16, R16 ;  /* 0x000000101014722b */ /* 0x000fe40000000010 */
[----:B------:R2:W0:Y:S06]  /*0740*/  F2F.F64.F32 R16, R6 ;  /* 0x0000000600107310 */ /* 0x00042c0000201800 */
[----:B------:R-:W-:Y:S01]  /*0750*/  DFMA R20, R18, R20, R18 ;  /* 0x000000141214722b */ /* 0x000fe20000000012 */
[----:B--2---:R-:W-:-:S07]  /*0760*/  FMUL R6, R0, UR6 ;  /* 0x0000000600067c20 */ /* 0x004fce0008400000 */
[----:B------:R-:W-:Y:S01]  /*0770*/  DFMA R10, -R14, R20, 1 ;  /* 0x3ff000000e0a742b */ /* 0x000fe20000000114 */
[----:B------:R-:W1:Y:S01]  /*0780*/  F2F.F64.F32 R6, R6 ;  /* 0x0000000600067310 */ /* 0x000e620000201800 */
        /* <DEDUP_REMOVED lines=8> */
[----:B-1----:R-:W-:Y:S05]  /*0810*/  @P0 BRA P1, `(.L_x_5) ;  /* 0x00000000000c0947 */ /* 0x002fea0000800000 */
[----:B------:R-:W-:-:S07]  /*0820*/  MOV R28, 0x840 ;  /* 0x00000840001c7802 */ /* 0x000fce0000000f00 */
[----:B------:R-:W-:Y:S05]  /*0830*/  CALL.REL.NOINC `($__internal_0_$__cuda_sm20_div_rn_f64_full) ;  /* 0x0000000000247944 */ /* 0x000fea0003c00000 */
[----:B------:R-:W-:-:S07]  /*0840*/  IMAD.MOV.U32 R5, RZ, RZ, R13 ;  /* 0x000000ffff057224 */ /* 0x000fce00078e000d */
.L_x_5:
[----:B------:R-:W-:Y:S05]  /*0850*/  BSYNC.RECONVERGENT B0 ;  /* 0x0000000000007941 */ /* 0x000fea0003800200 */
.L_x_4:
[----:B------:R-:W-:Y:S01]  /*0860*/  DADD R2, R2, R4 ;  /* 0x0000000002027229 */ /* 0x000fe20000000004 */
[----:B------:R-:W0:Y:S07]  /*0870*/  LDC.64 R4, c[0x0][0x388] ;  /* 0x0000e200ff047b82 */ /* 0x000e2e0000000a00 */
[----:B------:R-:W-:-:S10]  /*0880*/  DFMA R2, R2, R6, R8 ;  /* 0x000000060202722b */ /* 0x000fd40000000008 */
[----:B------:R-:W1:Y:S01]  /*0890*/  F2F.F32.F64 R3, R2 ;  /* 0x0000000200037310 */ /* 0x000e620000301000 */
[----:B0-----:R-:W-:-:S05]  /*08a0*/  IMAD.WIDE R4, R27, 0x4, R4 ;  /* 0x000000041b047825 */ /* 0x001fca00078e0204 */
[----:B-1----:R-:W-:Y:S01]  /*08b0*/  STG.E desc[UR4][R4.64], R3 ;  /* 0x0000000304007986 */ /* 0x002fe2000c101904 */
[----:B------:R-:W-:Y:S05]  /*08c0*/  EXIT ;  /* 0x000000000000794d */ /* 0x000fea0003800000 */
        .weak           $__internal_0_$__cuda_sm20_div_rn_f64_full
        .type           $__internal_0_$__cuda_sm20_div_rn_f64_full,@function
        .size           $__internal_0_$__cuda_sm20_div_rn_f64_full,(.L_x_12 - $__internal_0_$__cuda_sm20_div_rn_f64_full)
$__internal_0_$__cuda_sm20_div_rn_f64_full:
[C---:B------:R-:W-:Y:S01]  /*08d0*/  FSETP.GEU.AND P0, PT, |R15|.reuse, 1.469367938527859385e-39, PT ;  /* 0x001000000f00780b */ /* 0x040fe20003f0e200 */
[----:B------:R-:W-:Y:S01]  /*08e0*/  IMAD.MOV.U32 R18, RZ, RZ, 0x1 ;  /* 0x00000001ff127424 */ /* 0x000fe200078e00ff */
[----:B------:R-:W-:Y:S01]  /*08f0*/  LOP3.LUT R12, R15, 0x800fffff, RZ, 0xc0, !PT ;  /* 0x800fffff0f0c7812 */ /* 0x000fe200078ec0ff */
[----:B------:R-:W-:Y:S01]  /*0900*/  IMAD.MOV.U32 R0, RZ, RZ, 0x1ca00000 ;  /* 0x1ca00000ff007424 */ /* 0x000fe200078e00ff */
[C---:B------:R-:W-:Y:S01]  /*0910*/  FSETP.GEU.AND P2, PT, |R17|.reuse, 1.469367938527859385e-39, PT ;  /* 0x001000001100780b */ /* 0x040fe20003f4e200 */
[----:B------:R-:W-:Y:S01]  /*0920*/  BSSY.RECONVERGENT B1, `(.L_x_6) ;  /* 0x0000052000017945 */ /* 0x000fe20003800200 */
[----:B------:R-:W-:Y:S01]  /*0930*/  LOP3.LUT R13, R12, 0x3ff00000, RZ, 0xfc, !PT ;  /* 0x3ff000000c0d7812 */ /* 0x000fe200078efcff */
[----:B------:R-:W-:Y:S01]  /*0940*/  IMAD.MOV.U32 R12, RZ, RZ, R14 ;  /* 0x000000ffff0c7224 */ /* 0x000fe200078e000e */
[----:B------:R-:W-:Y:S02]  /*0950*/  LOP3.LUT R4, R17, 0x7ff00000, RZ, 0xc0, !PT ;  /* 0x7ff0000011047812 */ /* 0x000fe400078ec0ff */
[----:B------:R-:W-:-:S03]  /*0960*/  LOP3.LUT R29, R15, 0x7ff00000, RZ, 0xc0, !PT ;  /* 0x7ff000000f1d7812 */ /* 0x000fc600078ec0ff */
[----:B------:R-:W-:Y:S01]  /*0970*/  @!P0 DMUL R12, R14, 8.98846567431157953865e+307 ;  /* 0x7fe000000e0c8828 */ /* 0x000fe20000000000 */
[----:B------:R-:W-:-:S03]  /*0980*/  ISETP.GE.U32.AND P1, PT, R4, R29, PT ;  /* 0x0000001d0400720c */ /* 0x000fc60003f26070 */
[----:B------:R-:W-:Y:S01]  /*0990*/  @!P2 LOP3.LUT R21, R15, 0x7ff00000, RZ, 0xc0, !PT ;  /* 0x7ff000000f15a812 */ /* 0x000fe200078ec0ff */
[----:B------:R-:W-:Y:S01]  /*09a0*/  @!P2 IMAD.MOV.U32 R24, RZ, RZ, RZ ;  /* 0x000000ffff18a224 */ /* 0x000fe200078e00ff */
[----:B------:R-:W0:Y:S02]  /*09b0*/  MUFU.RCP64H R19, R13 ;  /* 0x0000000d00137308 */ /* 0x000e240000001800 */
[----:B------:R-:W-:Y:S02]  /*09c0*/  @!P2 ISETP.GE.U32.AND P3, PT, R4, R21, PT ;  /* 0x000000150400a20c */ /* 0x000fe40003f66070 */
[----:B------:R-:W-:Y:S02]  /*09d0*/  @!P0 LOP3.LUT R29, R13, 0x7ff00000, RZ, 0xc0, !PT ;  /* 0x7ff000000d1d8812 */ /* 0x000fe400078ec0ff */
[----:B------:R-:W-:Y:S01]  /*09e0*/  @!P2 SEL R21, R0, 0x63400000, !P3 ;  /* 0x634000000015a807 */ /* 0x000fe20005800000 */
[----:B0-----:R-:W-:-:S08]  /*09f0*/  DFMA R22, R18, -R12, 1 ;  /* 0x3ff000001216742b */ /* 0x001fd0000000080c */
[----:B------:R-:W-:-:S08]  /*0a00*/  DFMA R22, R22, R22, R22 ;  /* 0x000000161616722b */ /* 0x000fd00000000016 */
[----:B------:R-:W-:Y:S01]  /*0a10*/  DFMA R22, R18, R22, R18 ;  /* 0x000000161216722b */ /* 0x000fe20000000012 */
[--C-:B------:R-:W-:Y:S02]  /*0a20*/  @!P2 LOP3.LUT R18, R21, 0x80000000, R17.reuse, 0xf8, !PT ;  /* 0x800000001512a812 */ /* 0x100fe400078ef811 */
[----:B------:R-:W-:Y:S02]  /*0a30*/  SEL R19, R0, 0x63400000, !P1 ;  /* 0x6340000000137807 */ /* 0x000fe40004800000 */
[----:B------:R-:W-:Y:S01]  /*0a40*/  @!P2 LOP3.LUT R25, R18, 0x100000, RZ, 0xfc, !PT ;  /* 0x001000001219a812 */ /* 0x000fe200078efcff */
[----:B------:R-:W-:Y:S02]  /*0a50*/  IMAD.MOV.U32 R18, RZ, RZ, R16 ;  /* 0x000000ffff127224 */ /* 0x000fe400078e0010 */
[----:B------:R-:W-:Y:S01]  /*0a60*/  DFMA R20, R22, -R12, 1 ;  /* 0x3ff000001614742b */ /* 0x000fe2000000080c */
[----:B------:R-:W-:-:S06]  /*0a70*/  LOP3.LUT R19, R19, 0x800fffff, R17, 0xf8, !PT ;  /* 0x800fffff13137812 */ /* 0x000fcc00078ef811 */
[----:B------:R-:W-:Y:S02]  /*0a80*/  @!P2 DFMA R18, R18, 2, -R24 ;  /* 0x400000001212a82b */ /* 0x000fe40000000818 */
[----:B------:R-:W-:-:S08]  /*0a90*/  DFMA R20, R22, R20, R22 ;  /* 0x000000141614722b */ /* 0x000fd00000000016 */
[----:B------:R-:W-:-:S08]  /*0aa0*/  DMUL R22, R20, R18 ;  /* 0x0000001214167228 */ /* 0x000fd00000000000 */
[----:B------:R-:W-:-:S08]  /*0ab0*/  DFMA R24, R22, -R12, R18 ;  /* 0x8000000c1618722b */ /* 0x000fd00000000012 */
[----:B------:R-:W-:Y:S01]  /*0ac0*/  DFMA R24, R20, R24, R22 ;  /* 0x000000181418722b */ /* 0x000fe20000000016 */
[----:B------:R-:W-:Y:S01]  /*0ad0*/  IMAD.MOV.U32 R20, RZ, RZ, R4 ;  /* 0x000000ffff147224 */ /* 0x000fe200078e0004 */
[----:B------:R-:W-:-:S04]  /*0ae0*/  @!P2 LOP3.LUT R20, R19, 0x7ff00000, RZ, 0xc0, !PT ;  /* 0x7ff000001314a812 */ /* 0x000fc800078ec0ff */
[----:B------:R-:W-:-:S04]  /*0af0*/  IADD3 R21, PT, PT, R20, -0x1, RZ ;  /* 0xffffffff14157810 */ /* 0x000fc80007ffe0ff */
[----:B------:R-:W-:Y:S01]  /*0b00*/  ISETP.GT.U32.AND P0, PT, R21, 0x7feffffe, PT ;  /* 0x7feffffe1500780c */ /* 0x000fe20003f04070 */
[----:B------:R-:W-:-:S05]  /*0b10*/  VIADD R21, R29, 0xffffffff ;  /* 0xffffffff1d157836 */ /* 0x000fca0000000000 */
[----:B------:R-:W-:-:S13]  /*0b20*/  ISETP.GT.U32.OR P0, PT, R21, 0x7feffffe, P0 ;  /* 0x7feffffe1500780c */ /* 0x000fda0000704470 */
[----:B------:R-:W-:Y:S05]  /*0b30*/  @P0 BRA `(.L_x_7) ;  /* 0x00000000006c0947 */ /* 0x000fea0003800000 */
[----:B------:R-:W-:-:S04]  /*0b40*/  LOP3.LUT R17, R15, 0x7ff00000, RZ, 0xc0, !PT ;  /* 0x7ff000000f117812 */ /* 0x000fc800078ec0ff */
[CC--:B------:R-:W-:Y:S02]  /*0b50*/  VIADDMNMX R16, R4.reuse, -R17.reuse, 0xb9600000, !PT ;  /* 0xb960000004107446 */ /* 0x0c0fe40007800911 */
[----:B------:R-:W-:Y:S02]  /*0b60*/  ISETP.GE.U32.AND P0, PT, R4, R17, PT ;  /* 0x000000110400720c */ /* 0x000fe40003f06070 */
[----:B------:R-:W-:Y:S02]  /*0b70*/  VIMNMX R16, PT, PT, R16, 0x46a00000, PT ;  /* 0x46a0000010107848 */ /* 0x000fe40003fe0100 */
[----:B------:R-:W-:-:S05]  /*0b80*/  SEL R17, R0, 0x63400000, !P0 ;  /* 0x6340000000117807 */ /* 0x000fca0004000000 */
[----:B------:R-:W-:Y:S02]  /*0b90*/  IMAD.IADD R0, R16, 0x1, -R17 ;  /* 0x0000000110007824 */ /* 0x000fe400078e0a11 */
[----:B------:R-:W-:Y:S02]  /*0ba0*/  IMAD.MOV.U32 R16, RZ, RZ, RZ ;  /* 0x000000ffff107224 */ /* 0x000fe400078e00ff */
[----:B------:R-:W-:-:S06]  /*0bb0*/  VIADD R17, R0, 0x7fe00000 ;  /* 0x7fe0000000117836 */ /* 0x000fcc0000000000 */
[----:B------:R-:W-:-:S10]  /*0bc0*/  DMUL R22, R24, R16 ;  /* 0x0000001018167228 */ /* 0x000fd40000000000 */
[----:B------:R-:W-:-:S13]  /*0bd0*/  FSETP.GTU.AND P0, PT, |R23|, 1.469367938527859385e-39, PT ;  /* 0x001000001700780b */ /* 0x000fda0003f0c200 */
[----:B------:R-:W-:Y:S05]  /*0be0*/  @P0 BRA `(.L_x_8) ;  /* 0x0000000000940947 */ /* 0x000fea0003800000 */
[----:B------:R-:W-:Y:S01]  /*0bf0*/  DFMA R12, R24, -R12, R18 ;  /* 0x8000000c180c722b */ /* 0x000fe20000000012 */
[----:B------:R-:W-:-:S09]  /*0c00*/  IMAD.MOV.U32 R16, RZ, RZ, RZ ;  /* 0x000000ffff107224 */ /* 0x000fd200078e00ff */
[C---:B------:R-:W-:Y:S02]  /*0c10*/  FSETP.NEU.AND P0, PT, R13.reuse, RZ, PT ;  /* 0x000000ff0d00720b */ /* 0x040fe40003f0d000 */
[----:B------:R-:W-:-:S04]  /*0c20*/  LOP3.LUT R15, R13, 0x80000000, R15, 0x48, !PT ;  /* 0x800000000d0f7812 */ /* 0x000fc800078e480f */
[----:B------:R-:W-:-:S07]  /*0c30*/  LOP3.LUT R17, R15, R17, RZ, 0xfc, !PT ;  /* 0x000000110f117212 */ /* 0x000fce00078efcff */
[----:B------:R-:W-:Y:S05]  /*0c40*/  @!P0 BRA `(.L_x_8) ;  /* 0x00000000007c8947 */ /* 0x000fea0003800000 */
[----:B------:R-:W-:Y:S01]  /*0c50*/  IMAD.MOV R13, RZ, RZ, -R0 ;  /* 0x000000ffff0d7224 */ /* 0x000fe200078e0a00 */
[----:B------:R-:W-:Y:S01]  /*0c60*/  DMUL.RP R16, R24, R16 ;  /* 0x0000001018107228 */ /* 0x000fe20000008000 */
[----:B------:R-:W-:-:S06]  /*0c70*/  IMAD.MOV.U32 R12, RZ, RZ, RZ ;  /* 0x000000ffff0c7224 */ /* 0x000fcc00078e00ff */
[----:B------:R-:W-:-:S03]  /*0c80*/  DFMA R12, R22, -R12, R24 ;  /* 0x8000000c160c722b */ /* 0x000fc60000000018 */
[----:B------:R-:W-:-:S03]  /*0c90*/  LOP3.LUT R15, R17, R15, RZ, 0x3c, !PT ;  /* 0x0000000f110f7212 */ /* 0x000fc600078e3cff */
[----:B------:R-:W-:-:S04]  /*0ca0*/  IADD3 R12, PT, PT, -R0, -0x43300000, RZ ;  /* 0xbcd00000000c7810 */ /* 0x000fc80007ffe1ff */
[----:B------:R-:W-:-:S04]  /*0cb0*/  FSETP.NEU.AND P0, PT, |R13|, R12, PT ;  /* 0x0000000c0d00720b */ /* 0x000fc80003f0d200 */
[----:B------:R-:W-:Y:S02]  /*0cc0*/  FSEL R22, R16, R22, !P0 ;  /* 0x0000001610167208 */ /* 0x000fe40004000000 */
[----:B------:R-:W-:Y:S01]  /*0cd0*/  FSEL R23, R15, R23, !P0 ;  /* 0x000000170f177208 */ /* 0x000fe20004000000 */
[----:B------:R-:W-:Y:S06]  /*0ce0*/  BRA `(.L_x_8) ;  /* 0x0000000000547947 */ /* 0x000fec0003800000 */
.L_x_7:
[----:B------:R-:W-:-:S14]  /*0cf0*/  DSETP.NAN.AND P0, PT, R16, R16, PT ;  /* 0x000000101000722a */ /* 0x000fdc0003f08000 */
[----:B------:R-:W-:Y:S05]  /*0d00*/  @P0 BRA `(.L_x_9) ;  /* 0x0000000000440947 */ /* 0x000fea0003800000 */
[----:B------:R-:W-:-:S14]  /*0d10*/  DSETP.NAN.AND P0, PT, R14, R14, PT ;  /* 0x0000000e0e00722a */ /* 0x000fdc0003f08000 */
[----:B------:R-:W-:Y:S05]  /*0d20*/  @P0 BRA `(.L_x_10) ;  /* 0x0000000000300947 */ /* 0x000fea0003800000 */
[----:B------:R-:W-:Y:S01]  /*0d30*/  ISETP.NE.AND P0, PT, R20, R29, PT ;  /* 0x0000001d1400720c */ /* 0x000fe20003f05270 */
[----:B------:R-:W-:Y:S02]  /*0d40*/  IMAD.MOV.U32 R22, RZ, RZ, 0x0 ;  /* 0x00000000ff167424 */ /* 0x000fe400078e00ff */
[----:B------:R-:W-:-:S10]  /*0d50*/  IMAD.MOV.U32 R23, RZ, RZ, -0x80000 ;  /* 0xfff80000ff177424 */ /* 0x000fd400078e00ff */
[----:B------:R-:W-:Y:S05]  /*0d60*/  @!P0 BRA `(.L_x_8) ;  /* 0x0000000000348947 */ /* 0x000fea0003800000 */
[----:B------:R-:W-:Y:S02]  /*0d70*/  ISETP.NE.AND P0, PT, R20, 0x7ff00000, PT ;  /* 0x7ff000001400780c */ /* 0x000fe40003f05270 */
[----:B------:R-:W-:Y:S02]  /*0d80*/  LOP3.LUT R23, R17, 0x80000000, R15, 0x48, !PT ;  /* 0x8000000011177812 */ /* 0x000fe400078e480f */
[----:B------:R-:W-:-:S13]  /*0d90*/  ISETP.EQ.OR P0, PT, R29, RZ, !P0 ;  /* 0x000000ff1d00720c */ /* 0x000fda0004702670 */
[----:B------:R-:W-:Y:S02]  /*0da0*/  @P0 LOP3.LUT R0, R23, 0x7ff00000, RZ, 0xfc, !PT ;  /* 0x7ff0000017000812 */ /* 0x000fe400078efcff */
[----:B------:R-:W-:Y:S01]  /*0db0*/  @!P0 MOV R22, RZ ;  /* 0x000000ff00168202 */ /* 0x000fe20000000f00 */
[----:B------:R-:W-:Y:S02]  /*0dc0*/  @P0 IMAD.MOV.U32 R22, RZ, RZ, RZ ;  /* 0x000000ffff160224 */ /* 0x000fe400078e00ff */
[----:B------:R-:W-:Y:S01]  /*0dd0*/  @P0 IMAD.MOV.U32 R23, RZ, RZ, R0 ;  /* 0x000000ffff170224 */ /* 0x000fe200078e0000 */
[----:B------:R-:W-:Y:S06]  /*0de0*/  BRA `(.L_x_8) ;  /* 0x0000000000147947 */ /* 0x000fec0003800000 */
.L_x_10:
[----:B------:R-:W-:Y:S01]  /*0df0*/  LOP3.LUT R23, R15, 0x80000, RZ, 0xfc, !PT ;  /* 0x000800000f177812 */ /* 0x000fe200078efcff */
[----:B------:R-:W-:Y:S01]  /*0e00*/  IMAD.MOV.U32 R22, RZ, RZ, R14 ;  /* 0x000000ffff167224 */ /* 0x000fe200078e000e */
[----:B------:R-:W-:Y:S06]  /*0e10*/  BRA `(.L_x_8) ;  /* 0x0000000000087947 */ /* 0x000fec0003800000 */
.L_x_9:
[----:B------:R-:W-:Y:S01]  /*0e20*/  LOP3.LUT R23, R17, 0x80000, RZ, 0xfc, !PT ;  /* 0x0008000011177812 */ /* 0x000fe200078efcff */
[----:B------:R-:W-:-:S07]  /*0e30*/  IMAD.MOV.U32 R22, RZ, RZ, R16 ;  /* 0x000000ffff167224 */ /* 0x000fce00078e0010 */
.L_x_8:
[----:B------:R-:W-:Y:S05]  /*0e40*/  BSYNC.RECONVERGENT B1 ;  /* 0x0000000000017941 */ /* 0x000fea0003800200 */
.L_x_6:
[----:B------:R-:W-:Y:S02]  /*0e50*/  IMAD.MOV.U32 R29, RZ, RZ, 0x0 ;  /* 0x00000000ff1d7424 */ /* 0x000fe400078e00ff */
[----:B------:R-:W-:Y:S02]  /*0e60*/  IMAD.MOV.U32 R4, RZ, RZ, R22 ;  /* 0x000000ffff047224 */ /* 0x000fe400078e0016 */
[----:B------:R-:W-:Y:S01]  /*0e70*/  IMAD.MOV.U32 R13, RZ, RZ, R23 ;  /* 0x000000ffff0d7224 */ /* 0x000fe200078e0017 */
[----:B------:R-:W-:Y:S06]  /*0e80*/  RET.REL.NODEC R28 `(_Z8getIndexPfS_iiifffff) ;  /* 0xfffffff01c5c7950 */ /* 0x000fec0003c3ffff */
.L_x_11:
[----:B------:R-:W-:-:S00]  /*0e90*/  BRA `(.L_x_11) ;  /* 0xfffffffc00fc7947 */ /* 0x000fc0000383ffff */
[----:B------:R-:W-:-:S00]  /*0ea0*/  NOP ;  /* 0x0000000000007918 */ /* 0x000fc00000000000 */
        /* <DEDUP_REMOVED lines=13> */
.L_x_12:


//--------------------- .nv.shared.reserved.0     --------------------------
	.section	.nv.shared.reserved.0,"aw",@nobits
	.weak		__nv_reservedSMEM_offset_0_alias
	.size		__nv_reservedSMEM_offset_0_alias, 0, 64
	.other		__nv_reservedSMEM_offset_0_alias,@"STO_CUDA_RESERVED_SHARED STV_DEFAULT"
__nv_reservedSMEM_offset_0_alias:
	.zero		0
	.zero		64


//--------------------- .nv.constant0._Z8getIndexPfS_iiifffff --------------------------
	.section	.nv.constant0._Z8getIndexPfS_iiifffff,"a",@progbits
	.sectionflags	@""
	.align	4
.nv.constant0._Z8getIndexPfS_iiifffff:
	.zero		944


//--------------------- SYMBOLS --------------------------

	.type		.nv.reservedSmem.offset0,@object
	.size		.nv.reservedSmem.offset0,0x4
